	.headerflags	@"EF_CUDA_TEXMODE_UNIFIED EF_CUDA_64BIT_ADDRESS EF_CUDA_ACCELERATORS EF_CUDA_SM90 EF_CUDA_VIRTUAL_SM(EF_CUDA_SM90)"
	.elftype	@"ET_EXEC"


//--------------------- .nv.info                  --------------------------
	.section	.nv.info,"",@"SHT_CUDA_INFO"
	.align	4


	//----- nvinfo : EIATTR_REGCOUNT
	.align		4
        /*0000*/ 	.byte	0x04, 0x2f
        /*0002*/ 	.short	(.L_1 - .L_0)
	.align		4
.L_0:
        /*0004*/ 	.word	index@(triton_poi_fused_convolution_0)
        /*0008*/ 	.word	0x00000020


	//----- nvinfo : EIATTR_MIN_STACK_SIZE
	.align		4
.L_1:
        /*000c*/ 	.byte	0x04, 0x12
        /*000e*/ 	.short	(.L_3 - .L_2)
	.align		4
.L_2:
        /*0010*/ 	.word	index@(triton_poi_fused_convolution_0)
        /*0014*/ 	.word	0x00000000


	//----- nvinfo : EIATTR_FRAME_SIZE
	.align		4
.L_3:
        /*0018*/ 	.byte	0x04, 0x11
        /*001a*/ 	.short	(.L_5 - .L_4)
	.align		4
.L_4:
        /*001c*/ 	.word	index@(triton_poi_fused_convolution_0)
        /*0020*/ 	.word	0x00000000


	//----- nvinfo : EIATTR_MIN_STACK_SIZE
	.align		4
.L_5:
        /*0024*/ 	.byte	0x04, 0x12
        /*0026*/ 	.short	(.L_7 - .L_6)
	.align		4
.L_6:
        /*0028*/ 	.word	index@(triton_poi_fused_convolution_0)
        /*002c*/ 	.word	0x00000000
.L_7:


//--------------------- .nv.info.triton_poi_fused_convolution_0 --------------------------
	.section	.nv.info.triton_poi_fused_convolution_0,"",@"SHT_CUDA_INFO"
	.sectionflags	@""
	.align	4


	//----- nvinfo : EIATTR_CUDA_API_VERSION
	.align		4
        /*0000*/ 	.byte	0x04, 0x37
        /*0002*/ 	.short	(.L_9 - .L_8)
.L_8:
        /*0004*/ 	.word	0x0000007c


	//----- nvinfo : EIATTR_KPARAM_INFO
	.align		4
.L_9:
        /*0008*/ 	.byte	0x04, 0x17
        /*000a*/ 	.short	(.L_11 - .L_10)
.L_10:
        /*000c*/ 	.word	0x00000000
        /*0010*/ 	.short	0x0004
        /*0012*/ 	.short	0x001c
        /*0014*/ 	.byte	0x00, 0xf0, 0x11, 0x00


	//----- nvinfo : EIATTR_KPARAM_INFO
	.align		4
.L_11:
        /*0018*/ 	.byte	0x04, 0x17
        /*001a*/ 	.short	(.L_13 - .L_12)
.L_12:
        /*001c*/ 	.word	0x00000000
        /*0020*/ 	.short	0x0003
        /*0022*/ 	.short	0x0018
        /*0024*/ 	.byte	0x00, 0xf0, 0x11, 0x00


	//----- nvinfo : EIATTR_KPARAM_INFO
	.align		4
.L_13:
        /*0028*/ 	.byte	0x04, 0x17
        /*002a*/ 	.short	(.L_15 - .L_14)
.L_14:
        /*002c*/ 	.word	0x00000000
        /*0030*/ 	.short	0x0002
        /*0032*/ 	.short	0x0010
        /*0034*/ 	.byte	0x00, 0xf4, 0x21, 0x00


	//----- nvinfo : EIATTR_KPARAM_INFO
	.align		4
.L_15:
        /*0038*/ 	.byte	0x04, 0x17
        /*003a*/ 	.short	(.L_17 - .L_16)
.L_16:
        /*003c*/ 	.word	0x00000000
        /*0040*/ 	.short	0x0001
        /*0042*/ 	.short	0x0008
        /*0044*/ 	.byte	0x00, 0xf4, 0x21, 0x00


	//----- nvinfo : EIATTR_KPARAM_INFO
	.align		4
.L_17:
        /*0048*/ 	.byte	0x04, 0x17
        /*004a*/ 	.short	(.L_19 - .L_18)
.L_18:
        /*004c*/ 	.word	0x00000000
        /*0050*/ 	.short	0x0000
        /*0052*/ 	.short	0x0000
        /*0054*/ 	.byte	0x00, 0xf4, 0x21, 0x00


	//----- nvinfo : EIATTR_SPARSE_MMA_MASK
	.align		4
.L_19:
        /*0058*/ 	.byte	0x03, 0x50
        /*005a*/ 	.short	0x0000


	//----- nvinfo : EIATTR_MAXREG_COUNT
	.align		4
        /*005c*/ 	.byte	0x03, 0x1b
        /*005e*/ 	.short	0x00ff


	//----- nvinfo : EIATTR_EXIT_INSTR_OFFSETS
	.align		4
        /*0060*/ 	.byte	0x04, 0x1c
        /*0062*/ 	.short	(.L_21 - .L_20)


	//   ....[0]....
.L_20:
        /*0064*/ 	.word	0x000008b0


	//   ....[1]....
        /*0068*/ 	.word	0x000008d0


	//----- nvinfo : EIATTR_REQNTID
	.align		4
.L_21:
        /*006c*/ 	.byte	0x04, 0x10
        /*006e*/ 	.short	(.L_23 - .L_22)
.L_22:
        /*0070*/ 	.word	0x00000080
        /*0074*/ 	.word	0x00000001
        /*0078*/ 	.word	0x00000001


	//----- nvinfo : EIATTR_CBANK_PARAM_SIZE
	.align		4
.L_23:
        /*007c*/ 	.byte	0x03, 0x19
        /*007e*/ 	.short	0x0020


	//----- nvinfo : EIATTR_PARAM_CBANK
	.align		4
        /*0080*/ 	.byte	0x04, 0x0a
        /*0082*/ 	.short	(.L_25 - .L_24)
	.align		4
.L_24:
        /*0084*/ 	.word	index@(.nv.constant0.triton_poi_fused_convolution_0)
        /*0088*/ 	.short	0x0210
        /*008a*/ 	.short	0x0020


	//----- nvinfo : EIATTR_SW_WAR
	.align		4
.L_25:
        /*008c*/ 	.byte	0x04, 0x36
        /*008e*/ 	.short	(.L_27 - .L_26)
.L_26:
        /*0090*/ 	.word	0x00000008
.L_27:


//--------------------- .nv.callgraph             --------------------------
	.section	.nv.callgraph,"",@"SHT_CUDA_CALLGRAPH"
	.align	4
	.sectionentsize	8
	.align		4
        /*0000*/ 	.word	0x00000000
	.align		4
        /*0004*/ 	.word	0xffffffff
	.align		4
        /*0008*/ 	.word	0x00000000
	.align		4
        /*000c*/ 	.word	0xfffffffe
	.align		4
        /*0010*/ 	.word	0x00000000
	.align		4
        /*0014*/ 	.word	0xfffffffd
	.align		4
        /*0018*/ 	.word	0x00000000
	.align		4
        /*001c*/ 	.word	0xfffffffc


//--------------------- .text.triton_poi_fused_convolution_0 --------------------------
	.section	.text.triton_poi_fused_convolution_0,"ax",@progbits
	.align	128
        .global         triton_poi_fused_convolution_0
        .type           triton_poi_fused_convolution_0,@function
        .size           triton_poi_fused_convolution_0,(.L_x_1 - triton_poi_fused_convolution_0)
        .other          triton_poi_fused_convolution_0,@"STO_CUDA_ENTRY STV_DEFAULT"
triton_poi_fused_convolution_0:
.text.triton_poi_fused_convolution_0:
[----:B------:R-:W0:Y:S01]  /*0000*/  LDC R1, c[0x0][0x28] ;  /* 0x00000a00ff017b82 */ /* 0x000e220000000800 */
[----:B------:R-:W1:Y:S07]  /*0010*/  S2R R29, SR_TID.X ;  /* 0x00000000001d7919 */ /* 0x000e6e0000002100 */
[----:B------:R-:W2:Y:S01]  /*0020*/  S2UR UR4, SR_CTAID.Y ;  /* 0x00000000000479c3 */ /* 0x000ea20000002600 */
[----:B------:R-:W-:Y:S01]  /*0030*/  HFMA2.MMA R23, -RZ, RZ, 0, 0 ;  /* 0x00000000ff177435 */ /* 0x000fe200000001ff */
[----:B------:R-:W3:Y:S06]  /*0040*/  S2R R0, SR_CTAID.X ;  /* 0x0000000000007919 */ /* 0x000eec0000002500 */
[----:B------:R-:W4:Y:S01]  /*0050*/  LDC.64 R14, c[0x0][0x210] ;  /* 0x00008400ff0e7b82 */ /* 0x000f220000000a00 */
[----:B--2---:R-:W-:Y:S01]  /*0060*/  USHF.L.U32 UR4, UR4, 0x6, URZ ;  /* 0x0000000604047899 */ /* 0x004fe2000800063f */
[----:B-1----:R-:W-:-:S02]  /*0070*/  SHF.R.U32.HI R28, RZ, 0x4, R29 ;  /* 0x00000004ff1c7819 */ /* 0x002fc4000001161d */
[----:B------:R-:W-:Y:S02]  /*0080*/  LOP3.LUT R29, R29, 0xf, RZ, 0xc0, !PT ;  /* 0x0000000f1d1d7812 */ /* 0x000fe400078ec0ff */
[----:B------:R-:W-:Y:S02]  /*0090*/  SGXT.U32 R28, R28, 0x3 ;  /* 0x000000031c1c781a */ /* 0x000fe40000000000 */
[----:B---3--:R-:W-:Y:S02]  /*00a0*/  LEA R29, R0, R29, 0x4 ;  /* 0x0000001d001d7211 */ /* 0x008fe400078e20ff */
[----:B------:R-:W-:Y:S01]  /*00b0*/  LOP3.LUT R28, R28, UR4, RZ, 0xfc, !PT ;  /* 0x000000041c1c7c12 */ /* 0x000fe2000f8efcff */
[----:B------:R-:W-:Y:S01]  /*00c0*/  ULDC.64 UR4, c[0x0][0x208] ;  /* 0x0000820000047ab9 */ /* 0x000fe20000000a00 */
[----:B------:R-:W-:Y:S02]  /*00d0*/  ISETP.GE.AND P0, PT, R29, 0x9, PT ;  /* 0x000000091d00780c */ /* 0x000fe40003f06270 */
[C---:B------:R-:W-:Y:S01]  /*00e0*/  LOP3.LUT R19, R28.reuse, 0x8, RZ, 0xfc, !PT ;  /* 0x000000081c137812 */ /* 0x040fe200078efcff */
[C---:B------:R-:W-:Y:S01]  /*00f0*/  IMAD R5, R28.reuse, 0x9, R29 ;  /* 0x000000091c057824 */ /* 0x040fe200078e021d */
[----:B------:R-:W-:-:S02]  /*0100*/  ISETP.LT.AND P1, PT, R28, 0xc0, !P0 ;  /* 0x000000c01c00780c */ /* 0x000fc40004721270 */
[----:B------:R-:W-:Y:S01]  /*0110*/  LOP3.LUT R9, R28, 0x10, RZ, 0xfc, !PT ;  /* 0x000000101c097812 */ /* 0x000fe200078efcff */
[----:B----4-:R-:W-:Y:S01]  /*0120*/  IMAD.WIDE R2, R5, 0x4, R14 ;  /* 0x0000000405027825 */ /* 0x010fe200078e020e */
[----:B------:R-:W-:Y:S02]  /*0130*/  ISETP.LT.AND P6, PT, R19, 0xc0, !P0 ;  /* 0x000000c01300780c */ /* 0x000fe400047c1270 */
[----:B------:R-:W-:Y:S02]  /*0140*/  IADD3 R13, R5, 0x90, RZ ;  /* 0x00000090050d7810 */ /* 0x000fe40007ffe0ff */
[----:B------:R-:W-:Y:S02]  /*0150*/  IADD3 R25, R5, 0x1b0, RZ ;  /* 0x000001b005197810 */ /* 0x000fe40007ffe0ff */
[----:B------:R-:W-:Y:S02]  /*0160*/  IADD3 R11, R5, 0x48, RZ ;  /* 0x00000048050b7810 */ /* 0x000fe40007ffe0ff */
[----:B------:R-:W-:Y:S01]  /*0170*/  IADD3 R27, R5, 0xd8, RZ ;  /* 0x000000d8051b7810 */ /* 0x000fe20007ffe0ff */
[----:B------:R1:W2:Y:S01]  /*0180*/  @P1 LDG.E.EL R23, desc[UR4][R2.64] ;  /* 0x0000000402171981 */ /* 0x0002a2000c2e1900 */
[----:B------:R-:W-:-:S02]  /*0190*/  ISETP.LT.AND P5, PT, R9, 0xc0, !P0 ;  /* 0x000000c00900780c */ /* 0x000fc400047a1270 */
[----:B------:R-:W-:Y:S02]  /*01a0*/  IADD3 R17, R5, 0x120, RZ ;  /* 0x0000012005117810 */ /* 0x000fe40007ffe0ff */
[----:B------:R-:W-:Y:S02]  /*01b0*/  IADD3 R21, R5, 0x168, RZ ;  /* 0x0000016805157810 */ /* 0x000fe40007ffe0ff */
[----:B------:R-:W-:Y:S01]  /*01c0*/  IADD3 R0, R5, 0x1f8, RZ ;  /* 0x000001f805007810 */ /* 0x000fe20007ffe0ff */
[--C-:B------:R-:W-:Y:S01]  /*01d0*/  IMAD.WIDE R4, R13, 0x4, R14.reuse ;  /* 0x000000040d047825 */ /* 0x100fe200078e020e */
[C---:B------:R-:W-:Y:S01]  /*01e0*/  LOP3.LUT R22, R28.reuse, 0x18, RZ, 0xfc, !PT ;  /* 0x000000181c167812 */ /* 0x040fe200078efcff */
[----:B------:R-:W-:Y:S01]  /*01f0*/  HFMA2.MMA R8, -RZ, RZ, 0, 0 ;  /* 0x00000000ff087435 */ /* 0x000fe200000001ff */
[----:B------:R-:W-:Y:S01]  /*0200*/  MOV R20, RZ ;  /* 0x000000ff00147202 */ /* 0x000fe20000000f00 */
[----:B------:R-:W-:Y:S01]  /*0210*/  IMAD.WIDE R12, R25, 0x4, R14 ;  /* 0x00000004190c7825 */ /* 0x000fe200078e020e */
[----:B------:R-:W-:-:S02]  /*0220*/  LOP3.LUT R25, R28, 0x20, RZ, 0xfc, !PT ;  /* 0x000000201c197812 */ /* 0x000fc400078efcff */
[----:B------:R-:W-:Y:S01]  /*0230*/  LOP3.LUT R18, R28, 0x28, RZ, 0xfc, !PT ;  /* 0x000000281c127812 */ /* 0x000fe200078efcff */
[--C-:B-1----:R-:W-:Y:S01]  /*0240*/  IMAD.WIDE R2, R11, 0x4, R14.reuse ;  /* 0x000000040b027825 */ /* 0x102fe200078e020e */
[----:B------:R-:W-:Y:S02]  /*0250*/  ISETP.LT.AND P4, PT, R22, 0xc0, !P0 ;  /* 0x000000c01600780c */ /* 0x000fe40004781270 */
[----:B------:R-:W-:Y:S01]  /*0260*/  ISETP.LT.AND P3, PT, R25, 0xc0, !P0 ;  /* 0x000000c01900780c */ /* 0x000fe20004761270 */
[--C-:B------:R-:W-:Y:S01]  /*0270*/  IMAD.WIDE R10, R21, 0x4, R14.reuse ;  /* 0x00000004150a7825 */ /* 0x100fe200078e020e */
[----:B------:R-:W3:Y:S01]  /*0280*/  @P6 LDG.E.EL R20, desc[UR4][R2.64] ;  /* 0x0000000402146981 */ /* 0x000ee2000c2e1900 */
[C---:B------:R-:W-:Y:S02]  /*0290*/  LOP3.LUT R21, R28.reuse, 0x30, RZ, 0xfc, !PT ;  /* 0x000000301c157812 */ /* 0x040fe400078efcff */
[----:B------:R-:W-:Y:S01]  /*02a0*/  LOP3.LUT R24, R28, 0x38, RZ, 0xfc, !PT ;  /* 0x000000381c187812 */ /* 0x000fe200078efcff */
[----:B------:R1:W4:Y:S01]  /*02b0*/  @P5 LDG.E.EL R8, desc[UR4][R4.64] ;  /* 0x0000000404085981 */ /* 0x000322000c2e1900 */
[----:B------:R-:W-:Y:S01]  /*02c0*/  P2R R7, PR, RZ, 0x2 ;  /* 0x00000002ff077803 */ /* 0x000fe20000000000 */
[----:B------:R-:W-:Y:S01]  /*02d0*/  IMAD.WIDE R26, R27, 0x4, R14 ;  /* 0x000000041b1a7825 */ /* 0x000fe200078e020e */
[----:B------:R-:W-:-:S02]  /*02e0*/  MOV R6, RZ ;  /* 0x000000ff00067202 */ /* 0x000fc40000000f00 */
[----:B------:R-:W-:Y:S01]  /*02f0*/  ISETP.LT.AND P2, PT, R18, 0xc0, !P0 ;  /* 0x000000c01200780c */ /* 0x000fe20004741270 */
[--C-:B------:R-:W-:Y:S01]  /*0300*/  IMAD.WIDE R16, R17, 0x4, R14.reuse ;  /* 0x0000000411107825 */ /* 0x100fe200078e020e */
[----:B------:R-:W-:Y:S02]  /*0310*/  ISETP.LT.AND P1, PT, R21, 0xc0, !P0 ;  /* 0x000000c01500780c */ /* 0x000fe40004721270 */
[----:B------:R-:W-:Y:S02]  /*0320*/  ISETP.LT.AND P0, PT, R24, 0xc0, !P0 ;  /* 0x000000c01800780c */ /* 0x000fe40004701270 */
[----:B-1----:R-:W-:Y:S01]  /*0330*/  CS2R R4, SRZ ;  /* 0x0000000000047805 */ /* 0x002fe2000001ff00 */
[----:B------:R-:W-:Y:S01]  /*0340*/  HFMA2.MMA R3, -RZ, RZ, 0, 0 ;  /* 0x00000000ff037435 */ /* 0x000fe200000001ff */
[----:B------:R-:W5:Y:S01]  /*0350*/  @P4 LDG.E.EL R6, desc[UR4][R26.64] ;  /* 0x000000041a064981 */ /* 0x000f62000c2e1900 */
[----:B------:R-:W-:Y:S01]  /*0360*/  IMAD.WIDE R14, R0, 0x4, R14 ;  /* 0x00000004000e7825 */ /* 0x000fe200078e020e */
[----:B------:R-:W-:-:S02]  /*0370*/  MOV R0, RZ ;  /* 0x000000ff00007202 */ /* 0x000fc40000000f00 */
[----:B------:R1:W5:Y:S04]  /*0380*/  @P3 LDG.E.EL R5, desc[UR4][R16.64] ;  /* 0x0000000410053981 */ /* 0x000368000c2e1900 */
[----:B------:R1:W5:Y:S04]  /*0390*/  @P2 LDG.E.EL R4, desc[UR4][R10.64] ;  /* 0x000000040a042981 */ /* 0x000368000c2e1900 */
[----:B------:R1:W5:Y:S02]  /*03a0*/  @P1 LDG.E.EL R3, desc[UR4][R12.64] ;  /* 0x000000040c031981 */ /* 0x000364000c2e1900 */
[----:B01----:R-:W0:Y:S02]  /*03b0*/  LDC.64 R16, c[0x0][0x218] ;  /* 0x00008600ff107b82 */ /* 0x003e240000000a00 */
[----:B------:R1:W5:Y:S01]  /*03c0*/  @P0 LDG.E.EL R0, desc[UR4][R14.64] ;  /* 0x000000040e000981 */ /* 0x000362000c2e1900 */
[----:B------:R-:W-:-:S05]  /*03d0*/  IMAD.HI R10, R28, 0x55555556, RZ ;  /* 0x555555561c0a7827 */ /* 0x000fca00078e02ff */
[----:B------:R-:W-:Y:S01]  /*03e0*/  LEA.HI R11, R10, R10, RZ, 0x1 ;  /* 0x0000000a0a0b7211 */ /* 0x000fe200078f08ff */
[----:B------:R-:W-:-:S04]  /*03f0*/  IMAD.HI R10, R19, 0x55555556, RZ ;  /* 0x55555556130a7827 */ /* 0x000fc800078e02ff */
[----:B------:R-:W-:Y:S01]  /*0400*/  IMAD R28, R11, -0x3, R28 ;  /* 0xfffffffd0b1c7824 */ /* 0x000fe200078e021c */
[----:B------:R-:W-:-:S03]  /*0410*/  LEA.HI R26, R10, R10, RZ, 0x1 ;  /* 0x0000000a0a1a7211 */ /* 0x000fc600078f08ff */
[----:B------:R-:W-:Y:S02]  /*0420*/  IMAD R28, R29, 0x3, R28 ;  /* 0x000000031d1c7824 */ /* 0x000fe400078e021c */
[----:B------:R-:W-:Y:S02]  /*0430*/  IMAD R27, R26, -0x3, R19 ;  /* 0xfffffffd1a1b7824 */ /* 0x000fe400078e0213 */
[----:B------:R-:W-:Y:S02]  /*0440*/  IMAD R19, R11, 0x1b, R28 ;  /* 0x0000001b0b137824 */ /* 0x000fe400078e021c */
[----:B------:R-:W-:Y:S01]  /*0450*/  IMAD.HI R11, R9, 0x55555556, RZ ;  /* 0x55555556090b7827 */ /* 0x000fe200078e02ff */
[----:B------:R-:W-:-:S03]  /*0460*/  P2R R2, PR, RZ, 0x40 ;  /* 0x00000040ff027803 */ /* 0x000fc60000000000 */
[----:B------:R-:W-:Y:S01]  /*0470*/  IMAD.HI R13, R22, 0x55555556, RZ ;  /* 0x55555556160d7827 */ /* 0x000fe200078e02ff */
[----:B-1----:R-:W-:Y:S02]  /*0480*/  LEA.HI R14, R11, R11, RZ, 0x1 ;  /* 0x0000000b0b0e7211 */ /* 0x002fe400078f08ff */
[----:B------:R-:W-:Y:S01]  /*0490*/  ISETP.NE.AND P6, PT, R7, RZ, PT ;  /* 0x000000ff0700720c */ /* 0x000fe20003fc5270 */
[----:B------:R-:W-:Y:S01]  /*04a0*/  IMAD.HI R15, R18, 0x55555556, RZ ;  /* 0x55555556120f7827 */ /* 0x000fe200078e02ff */
[----:B------:R-:W-:-:S03]  /*04b0*/  LEA.HI R13, R13, R13, RZ, 0x1 ;  /* 0x0000000d0d0d7211 */ /* 0x000fc600078f08ff */
[----:B------:R-:W-:Y:S02]  /*04c0*/  IMAD R9, R14, -0x3, R9 ;  /* 0xfffffffd0e097824 */ /* 0x000fe400078e0209 */
[----:B------:R-:W-:Y:S01]  /*04d0*/  IMAD R10, R26, 0x1b, R27 ;  /* 0x0000001b1a0a7824 */ /* 0x000fe200078e021b */
[----:B------:R-:W-:Y:S01]  /*04e0*/  LEA.HI R11, R15, R15, RZ, 0x1 ;  /* 0x0000000f0f0b7211 */ /* 0x000fe200078f08ff */
[----:B------:R-:W-:-:S04]  /*04f0*/  IMAD.HI R26, R21, 0x55555556, RZ ;  /* 0x55555556151a7827 */ /* 0x000fc800078e02ff */
[----:B------:R-:W-:Y:S02]  /*0500*/  IMAD R28, R13, -0x3, R22 ;  /* 0xfffffffd0d1c7824 */ /* 0x000fe400078e0216 */
[----:B------:R-:W-:-:S04]  /*0510*/  IMAD.HI R12, R25, 0x55555556, RZ ;  /* 0x55555556190c7827 */ /* 0x000fc800078e02ff */
[----:B------:R-:W-:Y:S02]  /*0520*/  IMAD R22, R14, 0x1b, R9 ;  /* 0x0000001b0e167824 */ /* 0x000fe400078e0209 */
[----:B0-----:R-:W-:Y:S01]  /*0530*/  IMAD.WIDE R14, R19, 0x4, R16 ;  /* 0x00000004130e7825 */ /* 0x001fe200078e0210 */
[----:B------:R-:W-:Y:S02]  /*0540*/  LEA.HI R26, R26, R26, RZ, 0x1 ;  /* 0x0000001a1a1a7211 */ /* 0x000fe400078f08ff */
[----:B------:R-:W-:Y:S01]  /*0550*/  LEA.HI R12, R12, R12, RZ, 0x1 ;  /* 0x0000000c0c0c7211 */ /* 0x000fe200078f08ff */
[----:B------:R-:W-:Y:S02]  /*0560*/  IMAD R9, R13, 0x1b, R28 ;  /* 0x0000001b0d097824 */ /* 0x000fe400078e021c */
[----:B------:R-:W-:Y:S02]  /*0570*/  IMAD R28, R11, -0x3, R18 ;  /* 0xfffffffd0b1c7824 */ /* 0x000fe400078e0212 */
[----:B------:R-:W-:-:S02]  /*0580*/  IMAD R13, R26, -0x3, R21 ;  /* 0xfffffffd1a0d7824 */ /* 0x000fc400078e0215 */
[----:B------:R-:W-:Y:S02]  /*0590*/  IMAD R25, R12, -0x3, R25 ;  /* 0xfffffffd0c197824 */ /* 0x000fe400078e0219 */
[----:B------:R-:W-:Y:S02]  /*05a0*/  IMAD R28, R11, 0x1b, R28 ;  /* 0x0000001b0b1c7824 */ /* 0x000fe400078e021c */
[----:B------:R-:W-:Y:S02]  /*05b0*/  IMAD R21, R29, 0x3, R10 ;  /* 0x000000031d157824 */ /* 0x000fe400078e020a */
[----:B------:R-:W-:Y:S01]  /*05c0*/  IMAD.HI R27, R24, 0x55555556, RZ ;  /* 0x55555556181b7827 */ /* 0x000fe200078e02ff */
[----:B------:R-:W0:Y:S03]  /*05d0*/  LDC.64 R10, c[0x0][0x220] ;  /* 0x00008800ff0a7b82 */ /* 0x000e260000000a00 */
[----:B------:R-:W-:-:S02]  /*05e0*/  IMAD R18, R12, 0x1b, R25 ;  /* 0x0000001b0c127824 */ /* 0x000fc400078e0219 */
[----:B------:R-:W-:Y:S01]  /*05f0*/  IMAD R26, R26, 0x1b, R13 ;  /* 0x0000001b1a1a7824 */ /* 0x000fe200078e020d */
[----:B------:R-:W-:Y:S01]  /*0600*/  LEA.HI R27, R27, R27, RZ, 0x1 ;  /* 0x0000001b1b1b7211 */ /* 0x000fe200078f08ff */
[----:B------:R-:W-:-:S04]  /*0610*/  IMAD.WIDE R12, R21, 0x4, R16 ;  /* 0x00000004150c7825 */ /* 0x000fc800078e0210 */
[C---:B------:R-:W-:Y:S01]  /*0620*/  IMAD R9, R29.reuse, 0x3, R9 ;  /* 0x000000031d097824 */ /* 0x040fe200078e0209 */
[----:B--2---:R1:W-:Y:S01]  /*0630*/  @P6 STG.E desc[UR4][R14.64], R23 ;  /* 0x000000170e006986 */ /* 0x0043e2000c101904 */
[----:B------:R-:W-:Y:S01]  /*0640*/  ISETP.NE.AND P6, PT, R2, RZ, PT ;  /* 0x000000ff0200720c */ /* 0x000fe20003fc5270 */
[----:B------:R-:W-:-:S03]  /*0650*/  IMAD R2, R29, 0x3, R22 ;  /* 0x000000031d027824 */ /* 0x000fc600078e0216 */
[----:B------:R-:W-:Y:S01]  /*0660*/  P2R R22, PR, RZ, 0x40 ;  /* 0x00000040ff167803 */ /* 0x000fe20000000000 */
[----:B-1----:R-:W-:-:S08]  /*0670*/  IMAD.WIDE R14, R9, 0x4, R16 ;  /* 0x00000004090e7825 */ /* 0x002fd000078e0210 */
[----:B---3--:R1:W-:Y:S01]  /*0680*/  @P6 STG.E desc[UR4][R12.64], R20 ;  /* 0x000000140c006986 */ /* 0x0083e2000c101904 */
[----:B------:R-:W-:Y:S01]  /*0690*/  ISETP.NE.AND P6, PT, R7, RZ, PT ;  /* 0x000000ff0700720c */ /* 0x000fe20003fc5270 */
[----:B------:R-:W-:Y:S02]  /*06a0*/  IMAD R7, R29, 0x3, R18 ;  /* 0x000000031d077824 */ /* 0x000fe400078e0212 */
[----:B-1----:R-:W-:Y:S02]  /*06b0*/  IMAD R12, R27, -0x3, R24 ;  /* 0xfffffffd1b0c7824 */ /* 0x002fe400078e0218 */
[----:B------:R-:W-:-:S04]  /*06c0*/  IMAD.WIDE R24, R2, 0x4, R16 ;  /* 0x0000000402187825 */ /* 0x000fc800078e0210 */
[----:B------:R-:W-:Y:S01]  /*06d0*/  IMAD R18, R27, 0x1b, R12 ;  /* 0x0000001b1b127824 */ /* 0x000fe200078e020c */
[----:B----4-:R1:W-:Y:S01]  /*06e0*/  @P5 STG.E desc[UR4][R24.64], R8 ;  /* 0x0000000818005986 */ /* 0x0103e2000c101904 */
[----:B------:R-:W-:-:S03]  /*06f0*/  IMAD.WIDE R12, R7, 0x4, R16 ;  /* 0x00000004070c7825 */ /* 0x000fc600078e0210 */
[----:B-----5:R2:W-:Y:S01]  /*0700*/  @P4 STG.E desc[UR4][R14.64], R6 ;  /* 0x000000060e004986 */ /* 0x0205e2000c101904 */
[----:B------:R-:W-:-:S03]  /*0710*/  IMAD R27, R29, 0x3, R26 ;  /* 0x000000031d1b7824 */ /* 0x000fc600078e021a */
[----:B------:R3:W-:Y:S01]  /*0720*/  @P3 STG.E desc[UR4][R12.64], R5 ;  /* 0x000000050c003986 */ /* 0x0007e2000c101904 */
[C---:B-1----:R-:W-:Y:S02]  /*0730*/  IMAD R25, R29.reuse, 0x3, R28 ;  /* 0x000000031d197824 */ /* 0x042fe400078e021c */
[----:B------:R-:W-:Y:S02]  /*0740*/  IMAD R29, R29, 0x3, R18 ;  /* 0x000000031d1d7824 */ /* 0x000fe400078e0212 */
[----:B--2---:R-:W-:-:S04]  /*0750*/  IMAD.WIDE R14, R27, 0x4, R16 ;  /* 0x000000041b0e7825 */ /* 0x004fc800078e0210 */
[----:B---3--:R-:W-:-:S04]  /*0760*/  IMAD.WIDE R12, R25, 0x4, R16 ;  /* 0x00000004190c7825 */ /* 0x008fc800078e0210 */
[----:B------:R-:W-:Y:S01]  /*0770*/  IMAD.WIDE R16, R29, 0x4, R16 ;  /* 0x000000041d107825 */ /* 0x000fe200078e0210 */
[----:B------:R1:W-:Y:S03]  /*0780*/  @P2 STG.E desc[UR4][R12.64], R4 ;  /* 0x000000040c002986 */ /* 0x0003e6000c101904 */
[--C-:B0-----:R-:W-:Y:S01]  /*0790*/  IMAD.WIDE R18, R19, 0x4, R10.reuse ;  /* 0x0000000413127825 */ /* 0x101fe200078e020a */
[----:B------:R0:W-:Y:S04]  /*07a0*/  @P1 STG.E desc[UR4][R14.64], R3 ;  /* 0x000000030e001986 */ /* 0x0001e8000c101904 */
[----:B------:R2:W-:Y:S04]  /*07b0*/  @P0 STG.E desc[UR4][R16.64], R0 ;  /* 0x0000000010000986 */ /* 0x0005e8000c101904 */
[----:B------:R3:W-:Y:S01]  /*07c0*/  @P6 STG.E desc[UR4][R18.64], R23 ;  /* 0x0000001712006986 */ /* 0x0007e2000c101904 */
[----:B------:R-:W-:Y:S01]  /*07d0*/  ISETP.NE.AND P6, PT, R22, RZ, PT ;  /* 0x000000ff1600720c */ /* 0x000fe20003fc5270 */
[----:B-1----:R-:W-:-:S04]  /*07e0*/  IMAD.WIDE R12, R9, 0x4, R10 ;  /* 0x00000004090c7825 */ /* 0x002fc800078e020a */
[----:B0-----:R-:W-:-:S04]  /*07f0*/  IMAD.WIDE R14, R2, 0x4, R10 ;  /* 0x00000004020e7825 */ /* 0x001fc800078e020a */
[----:B--2---:R-:W-:-:S04]  /*0800*/  IMAD.WIDE R16, R21, 0x4, R10 ;  /* 0x0000000415107825 */ /* 0x004fc800078e020a */
[--C-:B---3--:R-:W-:Y:S01]  /*0810*/  IMAD.WIDE R18, R7, 0x4, R10.reuse ;  /* 0x0000000407127825 */ /* 0x108fe200078e020a */
[----:B------:R0:W-:Y:S03]  /*0820*/  @P6 STG.E desc[UR4][R16.64], R20 ;  /* 0x0000001410006986 */ /* 0x0001e6000c101904 */
[--C-:B------:R-:W-:Y:S01]  /*0830*/  IMAD.WIDE R24, R25, 0x4, R10.reuse ;  /* 0x0000000419187825 */ /* 0x100fe200078e020a */
[----:B------:R0:W-:Y:S03]  /*0840*/  @P5 STG.E desc[UR4][R14.64], R8 ;  /* 0x000000080e005986 */ /* 0x0001e6000c101904 */
[--C-:B------:R-:W-:Y:S01]  /*0850*/  IMAD.WIDE R26, R27, 0x4, R10.reuse ;  /* 0x000000041b1a7825 */ /* 0x100fe200078e020a */
[----:B------:R0:W-:Y:S04]  /*0860*/  @P4 STG.E desc[UR4][R12.64], R6 ;  /* 0x000000060c004986 */ /* 0x0001e8000c101904 */
[----:B------:R0:W-:Y:S04]  /*0870*/  @P3 STG.E desc[UR4][R18.64], R5 ;  /* 0x0000000512003986 */ /* 0x0001e8000c101904 */
[----:B------:R0:W-:Y:S01]  /*0880*/  @P2 STG.E desc[UR4][R24.64], R4 ;  /* 0x0000000418002986 */ /* 0x0001e2000c101904 */
[----:B------:R-:W-:-:S03]  /*0890*/  IMAD.WIDE R10, R29, 0x4, R10 ;  /* 0x000000041d0a7825 */ /* 0x000fc600078e020a */
[----:B------:R0:W-:Y:S02]  /*08a0*/  @P1 STG.E desc[UR4][R26.64], R3 ;  /* 0x000000031a001986 */ /* 0x0001e4000c101904 */
[----:B0-----:R-:W-:Y:S05]  /*08b0*/  @!P0 EXIT ;  /* 0x000000000000894d */ /* 0x001fea0003800000 */
[----:B------:R-:W-:Y:S01]  /*08c0*/  STG.E desc[UR4][R10.64], R0 ;  /* 0x000000000a007986 */ /* 0x000fe2000c101904 */
[----:B------:R-:W-:Y:S05]  /*08d0*/  EXIT ;  /* 0x000000000000794d */ /* 0x000fea0003800000 */
.L_x_0:
[----:B------:R-:W-:-:S00]  /*08e0*/  BRA `(.L_x_0) ;  /* 0xfffffffc00fc7947 */ /* 0x000fc0000383ffff */
[----:B------:R-:W-:-:S00]  /*08f0*/  NOP ;  /* 0x0000000000007918 */ /* 0x000fc00000000000 */
        /* <DEDUP_REMOVED lines=8> */
.L_x_1:


//--------------------- .nv.constant0.triton_poi_fused_convolution_0 --------------------------
	.section	.nv.constant0.triton_poi_fused_convolution_0,"a",@progbits
	.sectionflags	@""
	.align	4
.nv.constant0.triton_poi_fused_convolution_0:
	.zero		560
